	.headerflags	@"EF_CUDA_TEXMODE_UNIFIED EF_CUDA_64BIT_ADDRESS EF_CUDA_ACCELERATORS EF_CUDA_SM90 EF_CUDA_VIRTUAL_SM(EF_CUDA_SM90)"
	.elftype	@"ET_EXEC"


//--------------------- .nv.info                  --------------------------
	.section	.nv.info,"",@"SHT_CUDA_INFO"
	.align	4


	//----- nvinfo : EIATTR_REGCOUNT
	.align		4
        /*0000*/ 	.byte	0x04, 0x2f
        /*0002*/ 	.short	(.L_3 - .L_2)
	.align		4
.L_2:
        /*0004*/ 	.word	index@(triton_poi_fused__native_batch_norm_legit_no_training_add_relu_2)
        /*0008*/ 	.word	0x00000017


	//----- nvinfo : EIATTR_MIN_STACK_SIZE
	.align		4
.L_3:
        /*000c*/ 	.byte	0x04, 0x12
        /*000e*/ 	.short	(.L_5 - .L_4)
	.align		4
.L_4:
        /*0010*/ 	.word	index@(triton_poi_fused__native_batch_norm_legit_no_training_add_relu_2)
        /*0014*/ 	.word	0x00000000


	//----- nvinfo : EIATTR_FRAME_SIZE
	.align		4
.L_5:
        /*0018*/ 	.byte	0x04, 0x11
        /*001a*/ 	.short	(.L_7 - .L_6)
	.align		4
.L_6:
        /*001c*/ 	.word	index@(triton_poi_fused__native_batch_norm_legit_no_training_add_relu_2)
        /*0020*/ 	.word	0x00000000


	//----- nvinfo : EIATTR_MIN_STACK_SIZE
	.align		4
.L_7:
        /*0024*/ 	.byte	0x04, 0x12
        /*0026*/ 	.short	(.L_9 - .L_8)
	.align		4
.L_8:
        /*0028*/ 	.word	index@(triton_poi_fused__native_batch_norm_legit_no_training_add_relu_2)
        /*002c*/ 	.word	0x00000000
.L_9:


//--------------------- .nv.info.triton_poi_fused__native_batch_norm_legit_no_training_add_relu_2 --------------------------
	.section	.nv.info.triton_poi_fused__native_batch_norm_legit_no_training_add_relu_2,"",@"SHT_CUDA_INFO"
	.sectionflags	@""
	.align	4


	//----- nvinfo : EIATTR_CUDA_API_VERSION
	.align		4
        /*0000*/ 	.byte	0x04, 0x37
        /*0002*/ 	.short	(.L_11 - .L_10)
.L_10:
        /*0004*/ 	.word	0x0000007c


	//----- nvinfo : EIATTR_KPARAM_INFO
	.align		4
.L_11:
        /*0008*/ 	.byte	0x04, 0x17
        /*000a*/ 	.short	(.L_13 - .L_12)
.L_12:
        /*000c*/ 	.word	0x00000000
        /*0010*/ 	.short	0x0007
        /*0012*/ 	.short	0x0038
        /*0014*/ 	.byte	0x00, 0xf0, 0x11, 0x00


	//----- nvinfo : EIATTR_KPARAM_INFO
	.align		4
.L_13:
        /*0018*/ 	.byte	0x04, 0x17
        /*001a*/ 	.short	(.L_15 - .L_14)
.L_14:
        /*001c*/ 	.word	0x00000000
        /*0020*/ 	.short	0x0006
        /*0022*/ 	.short	0x0030
        /*0024*/ 	.byte	0x00, 0xf4, 0x21, 0x00


	//----- nvinfo : EIATTR_KPARAM_INFO
	.align		4
.L_15:
        /*0028*/ 	.byte	0x04, 0x17
        /*002a*/ 	.short	(.L_17 - .L_16)
.L_16:
        /*002c*/ 	.word	0x00000000
        /*0030*/ 	.short	0x0005
        /*0032*/ 	.short	0x0028
        /*0034*/ 	.byte	0x00, 0xf4, 0x21, 0x00


	//----- nvinfo : EIATTR_KPARAM_INFO
	.align		4
.L_17:
        /*0038*/ 	.byte	0x04, 0x17
        /*003a*/ 	.short	(.L_19 - .L_18)
.L_18:
        /*003c*/ 	.word	0x00000000
        /*0040*/ 	.short	0x0004
        /*0042*/ 	.short	0x0020
        /*0044*/ 	.byte	0x00, 0xf4, 0x21, 0x00


	//----- nvinfo : EIATTR_KPARAM_INFO
	.align		4
.L_19:
        /*0048*/ 	.byte	0x04, 0x17
        /*004a*/ 	.short	(.L_21 - .L_20)
.L_20:
        /*004c*/ 	.word	0x00000000
        /*0050*/ 	.short	0x0003
        /*0052*/ 	.short	0x0018
        /*0054*/ 	.byte	0x00, 0xf4, 0x21, 0x00


	//----- nvinfo : EIATTR_KPARAM_INFO
	.align		4
.L_21:
        /*0058*/ 	.byte	0x04, 0x17
        /*005a*/ 	.short	(.L_23 - .L_22)
.L_22:
        /*005c*/ 	.word	0x00000000
        /*0060*/ 	.short	0x0002
        /*0062*/ 	.short	0x0010
        /*0064*/ 	.byte	0x00, 0xf4, 0x21, 0x00


	//----- nvinfo : EIATTR_KPARAM_INFO
	.align		4
.L_23:
        /*0068*/ 	.byte	0x04, 0x17
        /*006a*/ 	.short	(.L_25 - .L_24)
.L_24:
        /*006c*/ 	.word	0x00000000
        /*0070*/ 	.short	0x0001
        /*0072*/ 	.short	0x0008
        /*0074*/ 	.byte	0x00, 0xf4, 0x21, 0x00


	//----- nvinfo : EIATTR_KPARAM_INFO
	.align		4
.L_25:
        /*0078*/ 	.byte	0x04, 0x17
        /*007a*/ 	.short	(.L_27 - .L_26)
.L_26:
        /*007c*/ 	.word	0x00000000
        /*0080*/ 	.short	0x0000
        /*0082*/ 	.short	0x0000
        /*0084*/ 	.byte	0x00, 0xf4, 0x21, 0x00


	//----- nvinfo : EIATTR_SPARSE_MMA_MASK
	.align		4
.L_27:
        /*0088*/ 	.byte	0x03, 0x50
        /*008a*/ 	.short	0x0000


	//----- nvinfo : EIATTR_MAXREG_COUNT
	.align		4
        /*008c*/ 	.byte	0x03, 0x1b
        /*008e*/ 	.short	0x00ff


	//----- nvinfo : EIATTR_EXIT_INSTR_OFFSETS
	.align		4
        /*0090*/ 	.byte	0x04, 0x1c
        /*0092*/ 	.short	(.L_29 - .L_28)


	//   ....[0]....
.L_28:
        /*0094*/ 	.word	0x00000360


	//   ....[1]....
        /*0098*/ 	.word	0x00000380


	//----- nvinfo : EIATTR_REQNTID
	.align		4
.L_29:
        /*009c*/ 	.byte	0x04, 0x10
        /*009e*/ 	.short	(.L_31 - .L_30)
.L_30:
        /*00a0*/ 	.word	0x00000080
        /*00a4*/ 	.word	0x00000001
        /*00a8*/ 	.word	0x00000001


	//----- nvinfo : EIATTR_CBANK_PARAM_SIZE
	.align		4
.L_31:
        /*00ac*/ 	.byte	0x03, 0x19
        /*00ae*/ 	.short	0x003c


	//----- nvinfo : EIATTR_PARAM_CBANK
	.align		4
        /*00b0*/ 	.byte	0x04, 0x0a
        /*00b2*/ 	.short	(.L_33 - .L_32)
	.align		4
.L_32:
        /*00b4*/ 	.word	index@(.nv.constant0.triton_poi_fused__native_batch_norm_legit_no_training_add_relu_2)
        /*00b8*/ 	.short	0x0210
        /*00ba*/ 	.short	0x003c


	//----- nvinfo : EIATTR_SW_WAR
	.align		4
.L_33:
        /*00bc*/ 	.byte	0x04, 0x36
        /*00be*/ 	.short	(.L_35 - .L_34)
.L_34:
        /*00c0*/ 	.word	0x00000008
.L_35:


//--------------------- .nv.callgraph             --------------------------
	.section	.nv.callgraph,"",@"SHT_CUDA_CALLGRAPH"
	.align	4
	.sectionentsize	8
	.align		4
        /*0000*/ 	.word	0x00000000
	.align		4
        /*0004*/ 	.word	0xffffffff
	.align		4
        /*0008*/ 	.word	0x00000000
	.align		4
        /*000c*/ 	.word	0xfffffffe
	.align		4
        /*0010*/ 	.word	0x00000000
	.align		4
        /*0014*/ 	.word	0xfffffffd
	.align		4
        /*0018*/ 	.word	0x00000000
	.align		4
        /*001c*/ 	.word	0xfffffffc


//--------------------- .nv.constant4             --------------------------
	.section	.nv.constant4,"a",@progbits
	.align	8
	.align		8
.nv.constant4:
        /*0000*/ 	.dword	_$_str
	.align		8
        /*0008*/ 	.dword	_$_str_$_2


//--------------------- .text.triton_poi_fused__native_batch_norm_legit_no_training_add_relu_2 --------------------------
	.section	.text.triton_poi_fused__native_batch_norm_legit_no_training_add_relu_2,"ax",@progbits
	.align	128
        .global         triton_poi_fused__native_batch_norm_legit_no_training_add_relu_2
        .type           triton_poi_fused__native_batch_norm_legit_no_training_add_relu_2,@function
        .size           triton_poi_fused__native_batch_norm_legit_no_training_add_relu_2,(.L_x_1 - triton_poi_fused__native_batch_norm_legit_no_training_add_relu_2)
        .other          triton_poi_fused__native_batch_norm_legit_no_training_add_relu_2,@"STO_CUDA_ENTRY STV_DEFAULT"
triton_poi_fused__native_batch_norm_legit_no_training_add_relu_2:
.text.triton_poi_fused__native_batch_norm_legit_no_training_add_relu_2:
[----:B------:R-:W0:Y:S01]  /*0000*/  LDC R1, c[0x0][0x28] ;  /* 0x00000a00ff017b82 */ /* 0x000e220000000800 */
[----:B------:R-:W1:Y:S07]  /*0010*/  S2R R0, SR_TID.X ;  /* 0x0000000000007919 */ /* 0x000e6e0000002100 */
[----:B------:R-:W2:Y:S01]  /*0020*/  LDC.64 R12, c[0x0][0x228] ;  /* 0x00008a00ff0c7b82 */ /* 0x000ea20000000a00 */
[----:B------:R-:W-:Y:S01]  /*0030*/  CS2R R4, SRZ ;  /* 0x0000000000047805 */ /* 0x000fe2000001ff00 */
[----:B------:R-:W-:Y:S01]  /*0040*/  ULDC.64 UR4, c[0x0][0x208] ;  /* 0x0000820000047ab9 */ /* 0x000fe20000000a00 */
[----:B------:R-:W3:Y:S05]  /*0050*/  S2R R3, SR_CTAID.X ;  /* 0x0000000000037919 */ /* 0x000eea0000002500 */
[----:B------:R-:W4:Y:S08]  /*0060*/  LDC.64 R10, c[0x0][0x218] ;  /* 0x00008600ff0a7b82 */ /* 0x000f300000000a00 */
[----:B------:R-:W5:Y:S08]  /*0070*/  LDC.64 R14, c[0x0][0x220] ;  /* 0x00008800ff0e7b82 */ /* 0x000f700000000a00 */
[----:B------:R-:W4:Y:S01]  /*0080*/  LDC.64 R16, c[0x0][0x230] ;  /* 0x00008c00ff107b82 */ /* 0x000f220000000a00 */
[----:B-1----:R-:W-:-:S07]  /*0090*/  LOP3.LUT R0, R0, 0x7f, RZ, 0xc0, !PT ;  /* 0x0000007f00007812 */ /* 0x002fce00078ec0ff */
[----:B------:R-:W1:Y:S01]  /*00a0*/  LDC.64 R6, c[0x0][0x238] ;  /* 0x00008e00ff067b82 */ /* 0x000e620000000a00 */
[----:B---3--:R-:W-:-:S04]  /*00b0*/  LEA R0, R3, R0, 0x7 ;  /* 0x0000000003007211 */ /* 0x008fc800078e38ff */
[C---:B------:R-:W-:Y:S01]  /*00c0*/  ISETP.GE.AND P0, PT, R0.reuse, 0xc40, PT ;  /* 0x00000c400000780c */ /* 0x040fe20003f06270 */
[----:B------:R-:W-:-:S05]  /*00d0*/  IMAD.HI R2, R0, 0x5397829d, RZ ;  /* 0x5397829d00027827 */ /* 0x000fca00078e02ff */
[----:B------:R-:W-:-:S04]  /*00e0*/  SHF.R.U32.HI R3, RZ, 0x1f, R2 ;  /* 0x0000001fff037819 */ /* 0x000fc80000011602 */
[----:B------:R-:W-:-:S04]  /*00f0*/  LEA.HI.SX32 R3, R2, R3, 0x1a ;  /* 0x0000000302037211 */ /* 0x000fc800078fd2ff */
[----:B------:R-:W-:-:S04]  /*0100*/  LEA.HI R2, R3, R3, RZ, 0x2 ;  /* 0x0000000303027211 */ /* 0x000fc800078f10ff */
[----:B------:R-:W-:-:S04]  /*0110*/  LOP3.LUT R2, R2, 0xfffffffc, RZ, 0xc0, !PT ;  /* 0xfffffffc02027812 */ /* 0x000fc800078ec0ff */
[----:B------:R-:W-:Y:S02]  /*0120*/  IADD3 R19, R3, -R2, RZ ;  /* 0x8000000203137210 */ /* 0x000fe40007ffe0ff */
[----:B------:R-:W3:Y:S03]  /*0130*/  LDC.64 R2, c[0x0][0x210] ;  /* 0x00008400ff027b82 */ /* 0x000ee60000000a00 */
[----:B--2---:R-:W-:-:S05]  /*0140*/  IMAD.WIDE R12, R19, 0x4, R12 ;  /* 0x00000004130c7825 */ /* 0x004fca00078e020c */
[----:B------:R5:W2:Y:S01]  /*0150*/  @!P0 LDG.E.EL R4, desc[UR4][R12.64] ;  /* 0x000000040c048981 */ /* 0x000aa2000c2e1900 */
[----:B------:R-:W-:Y:S01]  /*0160*/  CS2R R8, SRZ ;  /* 0x0000000000087805 */ /* 0x000fe2000001ff00 */
[----:B----4-:R-:W-:-:S05]  /*0170*/  IMAD.WIDE R10, R0, 0x4, R10 ;  /* 0x00000004000a7825 */ /* 0x010fca00078e020a */
[----:B------:R4:W2:Y:S01]  /*0180*/  @!P0 LDG.E R8, desc[UR4][R10.64] ;  /* 0x000000040a088981 */ /* 0x0008a2000c1e1900 */
[----:B-----5:R-:W-:-:S04]  /*0190*/  IMAD.WIDE R12, R19, 0x4, R14 ;  /* 0x00000004130c7825 */ /* 0x020fc800078e020e */
[----:B---3--:R-:W-:Y:S01]  /*01a0*/  IMAD.WIDE R2, R0, 0x4, R2 ;  /* 0x0000000400027825 */ /* 0x008fe200078e0202 */
[----:B------:R-:W3:Y:S04]  /*01b0*/  @!P0 LDG.E.EL R9, desc[UR4][R12.64] ;  /* 0x000000040c098981 */ /* 0x000ee8000c2e1900 */
[----:B------:R-:W5:Y:S01]  /*01c0*/  @!P0 LDG.E R5, desc[UR4][R2.64] ;  /* 0x0000000402058981 */ /* 0x000f62000c1e1900 */
[----:B0-----:R-:W-:-:S04]  /*01d0*/  IMAD.WIDE R14, R19, 0x4, R16 ;  /* 0x00000004130e7825 */ /* 0x001fc800078e0210 */
[----:B-1----:R-:W-:Y:S01]  /*01e0*/  IMAD.WIDE R16, R19, 0x4, R6 ;  /* 0x0000000413107825 */ /* 0x002fe200078e0206 */
[----:B------:R-:W-:Y:S01]  /*01f0*/  CS2R R18, SRZ ;  /* 0x0000000000127805 */ /* 0x000fe2000001ff00 */
[----:B----4-:R-:W-:Y:S01]  /*0200*/  HFMA2.MMA R11, -RZ, RZ, 1.625, 0 ;  /* 0x3e800000ff0b7435 */ /* 0x010fe200000001ff */
[----:B------:R-:W0:Y:S04]  /*0210*/  LDC.64 R6, c[0x0][0x240] ;  /* 0x00009000ff067b82 */ /* 0x000e280000000a00 */
[----:B------:R-:W4:Y:S04]  /*0220*/  @!P0 LDG.E.EL R18, desc[UR4][R14.64] ;  /* 0x000000040e128981 */ /* 0x000f28000c2e1900 */
[----:B------:R-:W4:Y:S01]  /*0230*/  @!P0 LDG.E.EL R19, desc[UR4][R16.64] ;  /* 0x0000000410138981 */ /* 0x000f22000c2e1900 */
[----:B0-----:R-:W-:-:S04]  /*0240*/  IMAD.WIDE R6, R0, 0x4, R6 ;  /* 0x0000000400067825 */ /* 0x001fc800078e0206 */
[----:B--2---:R-:W-:-:S04]  /*0250*/  FADD R4, R4, 9.9999997473787516356e-06 ;  /* 0x3727c5ac04047421 */ /* 0x004fc80000000000 */
[----:B------:R-:W0:Y:S02]  /*0260*/  MUFU.SQRT R20, R4 ;  /* 0x0000000400147308 */ /* 0x000e240000002000 */
[C---:B0-----:R-:W-:Y:S02]  /*0270*/  FSETP.GT.AND P1, PT, R20.reuse, 8.50705917302346158658e+37, PT ;  /* 0x7e8000001400780b */ /* 0x041fe40003f24000 */
[----:B------:R-:W-:-:S11]  /*0280*/  FSETP.GEU.AND P2, PT, R20, 1.175494350822287508e-38, PT ;  /* 0x008000001400780b */ /* 0x000fd60003f4e000 */
[----:B------:R-:W-:-:S04]  /*0290*/  @P1 FMUL R20, R20, 0.25 ;  /* 0x3e80000014141820 */ /* 0x000fc80000400000 */
[----:B------:R-:W-:-:S06]  /*02a0*/  @!P2 FMUL R20, R20, 16777216 ;  /* 0x4b8000001414a820 */ /* 0x000fcc0000400000 */
[----:B------:R-:W0:Y:S01]  /*02b0*/  MUFU.RCP R20, R20 ;  /* 0x0000001400147308 */ /* 0x000e220000001000 */
[----:B------:R-:W-:Y:S01]  /*02c0*/  FSEL R11, R11, 1, P1 ;  /* 0x3f8000000b0b7808 */ /* 0x000fe20000800000 */
[----:B-----5:R-:W-:-:S04]  /*02d0*/  FADD R5, R8, R5 ;  /* 0x0000000508057221 */ /* 0x020fc80000000000 */
[----:B------:R-:W-:Y:S01]  /*02e0*/  @!P2 FMUL R11, R11, 16777216 ;  /* 0x4b8000000b0ba820 */ /* 0x000fe20000400000 */
[----:B---3--:R-:W-:-:S03]  /*02f0*/  FADD R9, R5, -R9 ;  /* 0x8000000905097221 */ /* 0x008fc60000000000 */
[----:B0-----:R-:W-:-:S04]  /*0300*/  FMUL R4, R20, R11 ;  /* 0x0000000b14047220 */ /* 0x001fc80000400000 */
[----:B------:R-:W-:-:S04]  /*0310*/  FMUL R4, R9, R4 ;  /* 0x0000000409047220 */ /* 0x000fc80000400000 */
[----:B----4-:R-:W-:Y:S01]  /*0320*/  FFMA R4, R4, R18, R19 ;  /* 0x0000001204047223 */ /* 0x010fe20000000013 */
[----:B------:R0:W-:Y:S04]  /*0330*/  @!P0 STG.E desc[UR4][R2.64], R5 ;  /* 0x0000000502008986 */ /* 0x0001e8000c101904 */
[----:B------:R-:W-:-:S04]  /*0340*/  FSETP.GEU.AND P1, PT, R4, RZ, PT ;  /* 0x000000ff0400720b */ /* 0x000fc80003f2e000 */
[----:B------:R-:W-:Y:S01]  /*0350*/  FSEL R9, R4, RZ, P1 ;  /* 0x000000ff04097208 */ /* 0x000fe20000800000 */
[----:B0-----:R-:W-:Y:S08]  /*0360*/  @P0 EXIT ;  /* 0x000000000000094d */ /* 0x001ff00003800000 */
[----:B------:R-:W-:Y:S01]  /*0370*/  STG.E desc[UR4][R6.64], R9 ;  /* 0x0000000906007986 */ /* 0x000fe2000c101904 */
[----:B------:R-:W-:Y:S05]  /*0380*/  EXIT ;  /* 0x000000000000794d */ /* 0x000fea0003800000 */
.L_x_0:
[----:B------:R-:W-:-:S00]  /*0390*/  BRA `(.L_x_0) ;  /* 0xfffffffc00fc7947 */ /* 0x000fc0000383ffff */
[----:B------:R-:W-:-:S00]  /*03a0*/  NOP ;  /* 0x0000000000007918 */ /* 0x000fc00000000000 */
        /* <DEDUP_REMOVED lines=13> */
.L_x_1:


//--------------------- .nv.global.init           --------------------------
	.section	.nv.global.init,"aw",@progbits
.nv.global.init:
	.type		_$_str,@object
	.size		_$_str,(_$_str_$_2 - _$_str)
_$_str:
        /*0000*/ 	.byte	0x5f, 0x5f, 0x43, 0x55, 0x44, 0x41, 0x5f, 0x46, 0x54, 0x5a, 0x00
	.type		_$_str_$_2,@object
	.size		_$_str_$_2,(.L_1 - _$_str_$_2)
_$_str_$_2:
        /*000b*/ 	.byte	0x5f, 0x5f, 0x43, 0x55, 0x44, 0x41, 0x5f, 0x50, 0x52, 0x45, 0x43, 0x5f, 0x53, 0x51, 0x52, 0x54
        /*001b*/ 	.byte	0x00
.L_1:


//--------------------- .nv.constant0.triton_poi_fused__native_batch_norm_legit_no_training_add_relu_2 --------------------------
	.section	.nv.constant0.triton_poi_fused__native_batch_norm_legit_no_training_add_relu_2,"a",@progbits
	.sectionflags	@""
	.align	4
.nv.constant0.triton_poi_fused__native_batch_norm_legit_no_training_add_relu_2:
	.zero		588
